	.headerflags	@"EF_CUDA_TEXMODE_UNIFIED EF_CUDA_64BIT_ADDRESS EF_CUDA_ACCELERATORS EF_CUDA_SM90 EF_CUDA_VIRTUAL_SM(EF_CUDA_SM90)"
	.elftype	@"ET_EXEC"


//--------------------- .nv.info                  --------------------------
	.section	.nv.info,"",@"SHT_CUDA_INFO"
	.align	4


	//----- nvinfo : EIATTR_REGCOUNT
	.align		4
        /*0000*/ 	.byte	0x04, 0x2f
        /*0002*/ 	.short	(.L_3 - .L_2)
	.align		4
.L_2:
        /*0004*/ 	.word	index@(triton_poi_fused__native_batch_norm_legit_no_training_relu_6)
        /*0008*/ 	.word	0x00000026


	//----- nvinfo : EIATTR_MIN_STACK_SIZE
	.align		4
.L_3:
        /*000c*/ 	.byte	0x04, 0x12
        /*000e*/ 	.short	(.L_5 - .L_4)
	.align		4
.L_4:
        /*0010*/ 	.word	index@(triton_poi_fused__native_batch_norm_legit_no_training_relu_6)
        /*0014*/ 	.word	0x00000000


	//----- nvinfo : EIATTR_FRAME_SIZE
	.align		4
.L_5:
        /*0018*/ 	.byte	0x04, 0x11
        /*001a*/ 	.short	(.L_7 - .L_6)
	.align		4
.L_6:
        /*001c*/ 	.word	index@(triton_poi_fused__native_batch_norm_legit_no_training_relu_6)
        /*0020*/ 	.word	0x00000000


	//----- nvinfo : EIATTR_MIN_STACK_SIZE
	.align		4
.L_7:
        /*0024*/ 	.byte	0x04, 0x12
        /*0026*/ 	.short	(.L_9 - .L_8)
	.align		4
.L_8:
        /*0028*/ 	.word	index@(triton_poi_fused__native_batch_norm_legit_no_training_relu_6)
        /*002c*/ 	.word	0x00000000
.L_9:


//--------------------- .nv.info.triton_poi_fused__native_batch_norm_legit_no_training_relu_6 --------------------------
	.section	.nv.info.triton_poi_fused__native_batch_norm_legit_no_training_relu_6,"",@"SHT_CUDA_INFO"
	.sectionflags	@""
	.align	4


	//----- nvinfo : EIATTR_CUDA_API_VERSION
	.align		4
        /*0000*/ 	.byte	0x04, 0x37
        /*0002*/ 	.short	(.L_11 - .L_10)
.L_10:
        /*0004*/ 	.word	0x0000007c


	//----- nvinfo : EIATTR_KPARAM_INFO
	.align		4
.L_11:
        /*0008*/ 	.byte	0x04, 0x17
        /*000a*/ 	.short	(.L_13 - .L_12)
.L_12:
        /*000c*/ 	.word	0x00000000
        /*0010*/ 	.short	0x0006
        /*0012*/ 	.short	0x0030
        /*0014*/ 	.byte	0x00, 0xf0, 0x11, 0x00


	//----- nvinfo : EIATTR_KPARAM_INFO
	.align		4
.L_13:
        /*0018*/ 	.byte	0x04, 0x17
        /*001a*/ 	.short	(.L_15 - .L_14)
.L_14:
        /*001c*/ 	.word	0x00000000
        /*0020*/ 	.short	0x0005
        /*0022*/ 	.short	0x0028
        /*0024*/ 	.byte	0x00, 0xf4, 0x21, 0x00


	//----- nvinfo : EIATTR_KPARAM_INFO
	.align		4
.L_15:
        /*0028*/ 	.byte	0x04, 0x17
        /*002a*/ 	.short	(.L_17 - .L_16)
.L_16:
        /*002c*/ 	.word	0x00000000
        /*0030*/ 	.short	0x0004
        /*0032*/ 	.short	0x0020
        /*0034*/ 	.byte	0x00, 0xf4, 0x21, 0x00


	//----- nvinfo : EIATTR_KPARAM_INFO
	.align		4
.L_17:
        /*0038*/ 	.byte	0x04, 0x17
        /*003a*/ 	.short	(.L_19 - .L_18)
.L_18:
        /*003c*/ 	.word	0x00000000
        /*0040*/ 	.short	0x0003
        /*0042*/ 	.short	0x0018
        /*0044*/ 	.byte	0x00, 0xf4, 0x21, 0x00


	//----- nvinfo : EIATTR_KPARAM_INFO
	.align		4
.L_19:
        /*0048*/ 	.byte	0x04, 0x17
        /*004a*/ 	.short	(.L_21 - .L_20)
.L_20:
        /*004c*/ 	.word	0x00000000
        /*0050*/ 	.short	0x0002
        /*0052*/ 	.short	0x0010
        /*0054*/ 	.byte	0x00, 0xf4, 0x21, 0x00


	//----- nvinfo : EIATTR_KPARAM_INFO
	.align		4
.L_21:
        /*0058*/ 	.byte	0x04, 0x17
        /*005a*/ 	.short	(.L_23 - .L_22)
.L_22:
        /*005c*/ 	.word	0x00000000
        /*0060*/ 	.short	0x0001
        /*0062*/ 	.short	0x0008
        /*0064*/ 	.byte	0x00, 0xf4, 0x21, 0x00


	//----- nvinfo : EIATTR_KPARAM_INFO
	.align		4
.L_23:
        /*0068*/ 	.byte	0x04, 0x17
        /*006a*/ 	.short	(.L_25 - .L_24)
.L_24:
        /*006c*/ 	.word	0x00000000
        /*0070*/ 	.short	0x0000
        /*0072*/ 	.short	0x0000
        /*0074*/ 	.byte	0x00, 0xf4, 0x21, 0x00


	//----- nvinfo : EIATTR_SPARSE_MMA_MASK
	.align		4
.L_25:
        /*0078*/ 	.byte	0x03, 0x50
        /*007a*/ 	.short	0x0000


	//----- nvinfo : EIATTR_MAXREG_COUNT
	.align		4
        /*007c*/ 	.byte	0x03, 0x1b
        /*007e*/ 	.short	0x00ff


	//----- nvinfo : EIATTR_EXIT_INSTR_OFFSETS
	.align		4
        /*0080*/ 	.byte	0x04, 0x1c
        /*0082*/ 	.short	(.L_27 - .L_26)


	//   ....[0]....
.L_26:
        /*0084*/ 	.word	0x00000a70


	//----- nvinfo : EIATTR_REQNTID
	.align		4
.L_27:
        /*0088*/ 	.byte	0x04, 0x10
        /*008a*/ 	.short	(.L_29 - .L_28)
.L_28:
        /*008c*/ 	.word	0x00000080
        /*0090*/ 	.word	0x00000001
        /*0094*/ 	.word	0x00000001


	//----- nvinfo : EIATTR_CBANK_PARAM_SIZE
	.align		4
.L_29:
        /*0098*/ 	.byte	0x03, 0x19
        /*009a*/ 	.short	0x0034


	//----- nvinfo : EIATTR_PARAM_CBANK
	.align		4
        /*009c*/ 	.byte	0x04, 0x0a
        /*009e*/ 	.short	(.L_31 - .L_30)
	.align		4
.L_30:
        /*00a0*/ 	.word	index@(.nv.constant0.triton_poi_fused__native_batch_norm_legit_no_training_relu_6)
        /*00a4*/ 	.short	0x0210
        /*00a6*/ 	.short	0x0034


	//----- nvinfo : EIATTR_SW_WAR
	.align		4
.L_31:
        /*00a8*/ 	.byte	0x04, 0x36
        /*00aa*/ 	.short	(.L_33 - .L_32)
.L_32:
        /*00ac*/ 	.word	0x00000008
.L_33:


//--------------------- .nv.callgraph             --------------------------
	.section	.nv.callgraph,"",@"SHT_CUDA_CALLGRAPH"
	.align	4
	.sectionentsize	8
	.align		4
        /*0000*/ 	.word	0x00000000
	.align		4
        /*0004*/ 	.word	0xffffffff
	.align		4
        /*0008*/ 	.word	0x00000000
	.align		4
        /*000c*/ 	.word	0xfffffffe
	.align		4
        /*0010*/ 	.word	0x00000000
	.align		4
        /*0014*/ 	.word	0xfffffffd
	.align		4
        /*0018*/ 	.word	0x00000000
	.align		4
        /*001c*/ 	.word	0xfffffffc


//--------------------- .nv.constant4             --------------------------
	.section	.nv.constant4,"a",@progbits
	.align	8
	.align		8
.nv.constant4:
        /*0000*/ 	.dword	_$_str
	.align		8
        /*0008*/ 	.dword	_$_str_$_2


//--------------------- .text.triton_poi_fused__native_batch_norm_legit_no_training_relu_6 --------------------------
	.section	.text.triton_poi_fused__native_batch_norm_legit_no_training_relu_6,"ax",@progbits
	.align	128
        .global         triton_poi_fused__native_batch_norm_legit_no_training_relu_6
        .type           triton_poi_fused__native_batch_norm_legit_no_training_relu_6,@function
        .size           triton_poi_fused__native_batch_norm_legit_no_training_relu_6,(.L_x_1 - triton_poi_fused__native_batch_norm_legit_no_training_relu_6)
        .other          triton_poi_fused__native_batch_norm_legit_no_training_relu_6,@"STO_CUDA_ENTRY STV_DEFAULT"
triton_poi_fused__native_batch_norm_legit_no_training_relu_6:
.text.triton_poi_fused__native_batch_norm_legit_no_training_relu_6:
[----:B------:R-:W-:Y:S01]  /*0000*/  LDC R1, c[0x0][0x28] ;  /* 0x00000a00ff017b82 */ /* 0x000fe20000000800 */
[----:B------:R-:W1:Y:S01]  /*0010*/  S2R R0, SR_TID.X ;  /* 0x0000000000007919 */ /* 0x000e620000002100 */
[----:B------:R-:W-:-:S06]  /*0020*/  HFMA2.MMA R32, -RZ, RZ, 0, 0 ;  /* 0x00000000ff207435 */ /* 0x000fcc00000001ff */
[----:B------:R-:W2:Y:S01]  /*0030*/  LDC.64 R18, c[0x0][0x220] ;  /* 0x00008800ff127b82 */ /* 0x000ea20000000a00 */
[----:B------:R-:W-:Y:S01]  /*0040*/  ULDC.64 UR4, c[0x0][0x208] ;  /* 0x0000820000047ab9 */ /* 0x000fe20000000a00 */
[----:B------:R-:W3:Y:S06]  /*0050*/  S2R R33, SR_CTAID.X ;  /* 0x0000000000217919 */ /* 0x000eec0000002500 */
[----:B------:R-:W4:Y:S08]  /*0060*/  LDC.64 R22, c[0x0][0x218] ;  /* 0x00008600ff167b82 */ /* 0x000f300000000a00 */
[----:B------:R-:W5:Y:S01]  /*0070*/  LDC.64 R20, c[0x0][0x210] ;  /* 0x00008400ff147b82 */ /* 0x000f620000000a00 */
[----:B-1----:R-:W-:-:S04]  /*0080*/  SHF.L.U32 R0, R0, 0x2, RZ ;  /* 0x0000000200007819 */ /* 0x002fc800000006ff */
[----:B------:R-:W-:-:S04]  /*0090*/  LOP3.LUT R0, R0, 0x1fc, RZ, 0xc0, !PT ;  /* 0x000001fc00007812 */ /* 0x000fc800078ec0ff */
[----:B---3--:R-:W-:-:S05]  /*00a0*/  LEA R33, R33, R0, 0xa ;  /* 0x0000000021217211 */ /* 0x008fca00078e50ff */
[----:B------:R-:W-:-:S05]  /*00b0*/  IMAD.HI R0, R33, -0x6db6db6d, R32 ;  /* 0x9249249321007827 */ /* 0x000fca00078e0220 */
[----:B------:R-:W-:-:S04]  /*00c0*/  SHF.R.U32.HI R3, RZ, 0x1f, R0 ;  /* 0x0000001fff037819 */ /* 0x000fc80000011600 */
[----:B------:R-:W-:-:S05]  /*00d0*/  LEA.HI.SX32 R3, R0, R3, 0x19 ;  /* 0x0000000300037211 */ /* 0x000fca00078fcaff */
[----:B------:R-:W-:-:S04]  /*00e0*/  IMAD R3, R3, -0xe0, R33 ;  /* 0xffffff2003037824 */ /* 0x000fc800078e0221 */
[----:B--2---:R-:W-:-:S06]  /*00f0*/  IMAD.WIDE R12, R3, 0x4, R18 ;  /* 0x00000004030c7825 */ /* 0x004fcc00078e0212 */
[----:B------:R-:W2:Y:S01]  /*0100*/  LDG.E.EL.128 R12, desc[UR4][R12.64] ;  /* 0x000000040c0c7981 */ /* 0x000ea2000c2e1d00 */
[----:B------:R-:W-:Y:S01]  /*0110*/  IADD3 R17, R33, 0x200, RZ ;  /* 0x0000020021117810 */ /* 0x000fe20007ffe0ff */
[----:B----4-:R-:W-:Y:S01]  /*0120*/  IMAD.WIDE R8, R3, 0x4, R22 ;  /* 0x0000000403087825 */ /* 0x010fe200078e0216 */
[----:B------:R-:W-:-:S03]  /*0130*/  MOV R16, RZ ;  /* 0x000000ff00107202 */ /* 0x000fc60000000f00 */
[----:B-----5:R-:W-:Y:S02]  /*0140*/  IMAD.WIDE R20, R33, 0x4, R20 ;  /* 0x0000000421147825 */ /* 0x020fe400078e0214 */
[----:B------:R-:W3:Y:S02]  /*0150*/  LDG.E.EL.128 R8, desc[UR4][R8.64] ;  /* 0x0000000408087981 */ /* 0x000ee4000c2e1d00 */
[----:B------:R-:W-:Y:S02]  /*0160*/  IMAD.HI R0, R17, -0x6db6db6d, R16 ;  /* 0x9249249311007827 */ /* 0x000fe400078e0210 */
[----:B------:R-:W3:Y:S03]  /*0170*/  LDG.E.128 R4, desc[UR4][R20.64] ;  /* 0x0000000414047981 */ /* 0x000ee6000c1e1d00 */
[----:B------:R-:W-:Y:S01]  /*0180*/  SHF.R.U32.HI R25, RZ, 0x1f, R0 ;  /* 0x0000001fff197819 */ /* 0x000fe20000011600 */
[----:B------:R-:W4:Y:S03]  /*0190*/  LDG.E.128 R28, desc[UR4][R20.64+0x800] ;  /* 0x00080004141c7981 */ /* 0x000f26000c1e1d00 */
[----:B------:R-:W-:-:S05]  /*01a0*/  LEA.HI.SX32 R16, R0, R25, 0x19 ;  /* 0x0000001900107211 */ /* 0x000fca00078fcaff */
[----:B------:R-:W-:-:S04]  /*01b0*/  IMAD R16, R16, -0xe0, R17 ;  /* 0xffffff2010107824 */ /* 0x000fc800078e0211 */
[----:B------:R-:W-:Y:S01]  /*01c0*/  IMAD.WIDE R24, R16, 0x4, R22 ;  /* 0x0000000410187825 */ /* 0x000fe200078e0216 */
[----:B------:R-:W-:Y:S01]  /*01d0*/  HFMA2.MMA R0, -RZ, RZ, 1.625, 0 ;  /* 0x3e800000ff007435 */ /* 0x000fe200000001ff */
[----:B------:R-:W1:Y:S04]  /*01e0*/  LDC.64 R22, c[0x0][0x228] ;  /* 0x00008a00ff167b82 */ /* 0x000e680000000a00 */
[----:B------:R-:W4:Y:S01]  /*01f0*/  LDG.E.EL.128 R24, desc[UR4][R24.64] ;  /* 0x0000000418187981 */ /* 0x000f22000c2e1d00 */
[----:B-1----:R-:W-:-:S04]  /*0200*/  IMAD.WIDE R34, R3, 0x4, R22 ;  /* 0x0000000403227825 */ /* 0x002fc800078e0216 */
[----:B--2---:R-:W-:Y:S01]  /*0210*/  FADD R2, R12, 0.0010000000474974513054 ;  /* 0x3a83126f0c027421 */ /* 0x004fe20000000000 */
[----:B------:R-:W-:-:S05]  /*0220*/  FADD R17, R13, 0.0010000000474974513054 ;  /* 0x3a83126f0d117421 */ /* 0x000fca0000000000 */
[----:B------:R-:W1:Y:S01]  /*0230*/  MUFU.SQRT R2, R2 ;  /* 0x0000000200027308 */ /* 0x000e620000002000 */
[----:B------:R-:W-:Y:S01]  /*0240*/  FADD R14, R14, 0.0010000000474974513054 ;  /* 0x3a83126f0e0e7421 */ /* 0x000fe20000000000 */
[----:B------:R-:W-:-:S06]  /*0250*/  FADD R15, R15, 0.0010000000474974513054 ;  /* 0x3a83126f0f0f7421 */ /* 0x000fcc0000000000 */
[----:B------:R-:W2:Y:S08]  /*0260*/  MUFU.SQRT R17, R17 ;  /* 0x0000001100117308 */ /* 0x000eb00000002000 */
[----:B------:R-:W5:Y:S01]  /*0270*/  MUFU.SQRT R12, R14 ;  /* 0x0000000e000c7308 */ /* 0x000f620000002000 */
[----:B-1----:R-:W-:-:S07]  /*0280*/  FSETP.GT.AND P6, PT, R2, 8.50705917302346158658e+37, PT ;  /* 0x7e8000000200780b */ /* 0x002fce0003fc4000 */
[----:B------:R-:W1:Y:S01]  /*0290*/  MUFU.SQRT R13, R15 ;  /* 0x0000000f000d7308 */ /* 0x000e620000002000 */
[----:B------:R-:W-:Y:S02]  /*02a0*/  FSETP.GEU.AND P4, PT, R2, 1.175494350822287508e-38, PT ;  /* 0x008000000200780b */ /* 0x000fe40003f8e000 */
[C---:B--2---:R-:W-:Y:S02]  /*02b0*/  FSETP.GT.AND P5, PT, R17.reuse, 8.50705917302346158658e+37, PT ;  /* 0x7e8000001100780b */ /* 0x044fe40003fa4000 */
[----:B------:R-:W-:Y:S02]  /*02c0*/  FSETP.GEU.AND P3, PT, R17, 1.175494350822287508e-38, PT ;  /* 0x008000001100780b */ /* 0x000fe40003f6e000 */
[----:B-----5:R-:W-:Y:S01]  /*02d0*/  FSETP.GT.AND P2, PT, R12, 8.50705917302346158658e+37, PT ;  /* 0x7e8000000c00780b */ /* 0x020fe20003f44000 */
[----:B------:R-:W-:Y:S01]  /*02e0*/  @P6 FMUL R2, R2, 0.25 ;  /* 0x3e80000002026820 */ /* 0x000fe20000400000 */
[----:B---3--:R-:W-:Y:S01]  /*02f0*/  FADD R4, R4, -R8 ;  /* 0x8000000804047221 */ /* 0x008fe20000000000 */
[----:B------:R-:W-:-:S02]  /*0300*/  FSETP.GEU.AND P0, PT, R12, 1.175494350822287508e-38, PT ;  /* 0x008000000c00780b */ /* 0x000fc40003f0e000 */
[----:B------:R-:W-:Y:S02]  /*0310*/  FSEL R8, R0, 1, P6 ;  /* 0x3f80000000087808 */ /* 0x000fe40003000000 */
[C---:B-1----:R-:W-:Y:S01]  /*0320*/  FSETP.GT.AND P1, PT, R13.reuse, 8.50705917302346158658e+37, PT ;  /* 0x7e8000000d00780b */ /* 0x042fe20003f24000 */
[----:B------:R-:W-:Y:S01]  /*0330*/  @!P4 FMUL R2, R2, 16777216 ;  /* 0x4b8000000202c820 */ /* 0x000fe20000400000 */
[----:B------:R-:W-:Y:S01]  /*0340*/  FSETP.GEU.AND P6, PT, R13, 1.175494350822287508e-38, PT ;  /* 0x008000000d00780b */ /* 0x000fe20003fce000 */
[----:B------:R-:W-:Y:S01]  /*0350*/  FADD R5, R5, -R9 ;  /* 0x8000000905057221 */ /* 0x000fe20000000000 */
[----:B------:R-:W-:Y:S01]  /*0360*/  @P5 FMUL R17, R17, 0.25 ;  /* 0x3e80000011115820 */ /* 0x000fe20000400000 */
[----:B------:R-:W1:Y:S01]  /*0370*/  MUFU.RCP R9, R2 ;  /* 0x0000000200097308 */ /* 0x000e620000001000 */
[----:B----4-:R-:W-:Y:S01]  /*0380*/  FADD R24, R28, -R24 ;  /* 0x800000181c187221 */ /* 0x010fe20000000000 */
[----:B------:R-:W-:Y:S01]  /*0390*/  FADD R25, R29, -R25 ;  /* 0x800000191d197221 */ /* 0x000fe20000000000 */
[----:B------:R-:W-:Y:S01]  /*03a0*/  @P2 FMUL R12, R12, 0.25 ;  /* 0x3e8000000c0c2820 */ /* 0x000fe20000400000 */
[----:B------:R-:W2:Y:S01]  /*03b0*/  LDC.64 R28, c[0x0][0x230] ;  /* 0x00008c00ff1c7b82 */ /* 0x000ea20000000a00 */
[----:B------:R-:W-:-:S03]  /*03c0*/  @!P3 FMUL R17, R17, 16777216 ;  /* 0x4b8000001111b820 */ /* 0x000fc60000400000 */
[----:B------:R-:W-:Y:S01]  /*03d0*/  @P1 FMUL R13, R13, 0.25 ;  /* 0x3e8000000d0d1820 */ /* 0x000fe20000400000 */
[----:B------:R-:W-:Y:S01]  /*03e0*/  @!P0 FMUL R12, R12, 16777216 ;  /* 0x4b8000000c0c8820 */ /* 0x000fe20000400000 */
[----:B------:R-:W-:Y:S01]  /*03f0*/  FADD R7, R7, -R11 ;  /* 0x8000000b07077221 */ /* 0x000fe20000000000 */
[----:B------:R-:W3:Y:S01]  /*0400*/  MUFU.RCP R17, R17 ;  /* 0x0000001100117308 */ /* 0x000ee20000001000 */
[----:B------:R-:W-:Y:S01]  /*0410*/  @!P6 FMUL R13, R13, 16777216 ;  /* 0x4b8000000d0de820 */ /* 0x000fe20000400000 */
[----:B------:R-:W-:Y:S01]  /*0420*/  @!P4 FMUL R8, R8, 16777216 ;  /* 0x4b8000000808c820 */ /* 0x000fe20000400000 */
[----:B------:R-:W-:-:S05]  /*0430*/  FSEL R20, R0, 1, P5 ;  /* 0x3f80000000147808 */ /* 0x000fca0002800000 */
[----:B------:R-:W4:Y:S01]  /*0440*/  MUFU.RCP R11, R12 ;  /* 0x0000000c000b7308 */ /* 0x000f220000001000 */
[----:B-1----:R-:W-:Y:S01]  /*0450*/  FMUL R9, R9, R8 ;  /* 0x0000000809097220 */ /* 0x002fe20000400000 */
[----:B------:R-:W-:-:S06]  /*0460*/  FSEL R8, R0, 1, P2 ;  /* 0x3f80000000087808 */ /* 0x000fcc0001000000 */
[----:B------:R-:W1:Y:S01]  /*0470*/  MUFU.RCP R2, R13 ;  /* 0x0000000d00027308 */ /* 0x000e620000001000 */
[----:B------:R-:W-:Y:S01]  /*0480*/  FSEL R15, R0, 1, P1 ;  /* 0x3f800000000f7808 */ /* 0x000fe20000800000 */
[----:B------:R-:W-:Y:S01]  /*0490*/  @!P3 FMUL R20, R20, 16777216 ;  /* 0x4b8000001414b820 */ /* 0x000fe20000400000 */
[----:B------:R-:W-:-:S03]  /*04a0*/  @!P0 FMUL R8, R8, 16777216 ;  /* 0x4b80000008088820 */ /* 0x000fc60000400000 */
[----:B------:R-:W-:Y:S01]  /*04b0*/  @!P6 FMUL R15, R15, 16777216 ;  /* 0x4b8000000f0fe820 */ /* 0x000fe20000400000 */
[----:B---3--:R-:W-:Y:S01]  /*04c0*/  FMUL R20, R17, R20 ;  /* 0x0000001411147220 */ /* 0x008fe20000400000 */
[----:B----4-:R-:W-:Y:S01]  /*04d0*/  FMUL R11, R11, R8 ;  /* 0x000000080b0b7220 */ /* 0x010fe20000400000 */
[----:B------:R-:W-:Y:S01]  /*04e0*/  FMUL R17, R9, R4 ;  /* 0x0000000409117220 */ /* 0x000fe20000400000 */
[----:B------:R-:W-:Y:S01]  /*04f0*/  FADD R6, R6, -R10 ;  /* 0x8000000a06067221 */ /* 0x000fe20000000000 */
[----:B--2---:R-:W-:-:S04]  /*0500*/  IMAD.WIDE R8, R3, 0x4, R28 ;  /* 0x0000000403087825 */ /* 0x004fc800078e021c */
[----:B-1----:R-:W-:Y:S01]  /*0510*/  FMUL R2, R2, R15 ;  /* 0x0000000f02027220 */ /* 0x002fe20000400000 */
[----:B------:R-:W-:Y:S01]  /*0520*/  FMUL R20, R20, R5 ;  /* 0x0000000514147220 */ /* 0x000fe20000400000 */
[----:B------:R-:W-:Y:S02]  /*0530*/  FMUL R3, R11, R6 ;  /* 0x000000060b037220 */ /* 0x000fe40000400000 */
[----:B------:R-:W-:Y:S01]  /*0540*/  FMUL R2, R2, R7 ;  /* 0x0000000702027220 */ /* 0x000fe20000400000 */
[----:B------:R-:W2:Y:S04]  /*0550*/  LDG.E.EL.128 R8, desc[UR4][R8.64] ;  /* 0x0000000408087981 */ /* 0x000ea8000c2e1d00 */
[----:B------:R-:W2:Y:S01]  /*0560*/  LDG.E.EL.128 R4, desc[UR4][R34.64] ;  /* 0x0000000422047981 */ /* 0x000ea2000c2e1d00 */
[----:B------:R-:W-:-:S06]  /*0570*/  IMAD.WIDE R12, R16, 0x4, R18 ;  /* 0x00000004100c7825 */ /* 0x000fcc00078e0212 */
[----:B------:R-:W3:Y:S01]  /*0580*/  LDG.E.EL.128 R12, desc[UR4][R12.64] ;  /* 0x000000040c0c7981 */ /* 0x000ee2000c2e1d00 */
[----:B------:R-:W-:-:S04]  /*0590*/  IMAD.WIDE R18, R16, 0x4, R22 ;  /* 0x0000000410127825 */ /* 0x000fc800078e0216 */
[----:B------:R-:W-:-:S04]  /*05a0*/  IMAD.WIDE R22, R16, 0x4, R28 ;  /* 0x0000000410167825 */ /* 0x000fc800078e021c */
[----:B--2---:R-:W-:Y:S01]  /*05b0*/  FFMA R4, R4, R17, R8 ;  /* 0x0000001104047223 */ /* 0x004fe20000000008 */
[----:B------:R-:W-:Y:S01]  /*05c0*/  FFMA R5, R5, R20, R9 ;  /* 0x0000001405057223 */ /* 0x000fe20000000009 */
[----:B------:R-:W2:Y:S04]  /*05d0*/  LDG.E.EL.128 R16, desc[UR4][R18.64] ;  /* 0x0000000412107981 */ /* 0x000ea8000c2e1d00 */
[----:B------:R-:W2:Y:S01]  /*05e0*/  LDG.E.EL.128 R20, desc[UR4][R22.64] ;  /* 0x0000000416147981 */ /* 0x000ea2000c2e1d00 */
[----:B------:R-:W-:Y:S01]  /*05f0*/  FFMA R3, R6, R3, R10 ;  /* 0x0000000306037223 */ /* 0x000fe2000000000a */
[----:B---3--:R-:W-:-:S06]  /*0600*/  FADD R6, R12, 0.0010000000474974513054 ;  /* 0x3a83126f0c067421 */ /* 0x008fcc0000000000 */
[----:B------:R-:W1:Y:S01]  /*0610*/  MUFU.SQRT R6, R6 ;  /* 0x0000000600067308 */ /* 0x000e620000002000 */
[----:B------:R-:W-:Y:S01]  /*0620*/  FADD R14, R14, 0.0010000000474974513054 ;  /* 0x3a83126f0e0e7421 */ /* 0x000fe20000000000 */
[----:B------:R-:W-:Y:S01]  /*0630*/  FADD R13, R13, 0.0010000000474974513054 ;  /* 0x3a83126f0d0d7421 */ /* 0x000fe20000000000 */
[----:B------:R-:W-:-:S05]  /*0640*/  FADD R15, R15, 0.0010000000474974513054 ;  /* 0x3a83126f0f0f7421 */ /* 0x000fca0000000000 */
[----:B------:R-:W3:Y:S08]  /*0650*/  MUFU.SQRT R9, R14 ;  /* 0x0000000e00097308 */ /* 0x000ef00000002000 */
[----:B------:R-:W4:Y:S01]  /*0660*/  MUFU.SQRT R8, R13 ;  /* 0x0000000d00087308 */ /* 0x000f220000002000 */
[C---:B-1----:R-:W-:Y:S02]  /*0670*/  FSETP.GT.AND P6, PT, R6.reuse, 8.50705917302346158658e+37, PT ;  /* 0x7e8000000600780b */ /* 0x042fe40003fc4000 */
[----:B------:R-:W-:-:S05]  /*0680*/  FSETP.GEU.AND P5, PT, R6, 1.175494350822287508e-38, PT ;  /* 0x008000000600780b */ /* 0x000fca0003fae000 */
[----:B------:R-:W1:Y:S01]  /*0690*/  MUFU.SQRT R10, R15 ;  /* 0x0000000f000a7308 */ /* 0x000e620000002000 */
[----:B---3--:R-:W-:Y:S01]  /*06a0*/  FSETP.GT.AND P2, PT, R9, 8.50705917302346158658e+37, PT ;  /* 0x7e8000000900780b */ /* 0x008fe20003f44000 */
[----:B------:R-:W-:Y:S01]  /*06b0*/  FFMA R2, R7, R2, R11 ;  /* 0x0000000207027223 */ /* 0x000fe2000000000b */
[----:B------:R-:W-:-:S03]  /*06c0*/  FSETP.GEU.AND P0, PT, R9, 1.175494350822287508e-38, PT ;  /* 0x008000000900780b */ /* 0x000fc60003f0e000 */
[----:B------:R-:W-:Y:S01]  /*06d0*/  @P6 FMUL R6, R6, 0.25 ;  /* 0x3e80000006066820 */ /* 0x000fe20000400000 */
[C---:B----4-:R-:W-:Y:S02]  /*06e0*/  FSETP.GT.AND P4, PT, R8.reuse, 8.50705917302346158658e+37, PT ;  /* 0x7e8000000800780b */ /* 0x050fe40003f84000 */
[----:B------:R-:W-:Y:S01]  /*06f0*/  FSETP.GEU.AND P3, PT, R8, 1.175494350822287508e-38, PT ;  /* 0x008000000800780b */ /* 0x000fe20003f6e000 */
[----:B------:R-:W-:Y:S01]  /*0700*/  @!P5 FMUL R6, R6, 16777216 ;  /* 0x4b8000000606d820 */ /* 0x000fe20000400000 */
[----:B------:R-:W-:Y:S02]  /*0710*/  FSEL R7, R0, 1, P6 ;  /* 0x3f80000000077808 */ /* 0x000fe40003000000 */
[C---:B-1----:R-:W-:Y:S02]  /*0720*/  FSETP.GT.AND P1, PT, R10.reuse, 8.50705917302346158658e+37, PT ;  /* 0x7e8000000a00780b */ /* 0x042fe40003f24000 */
[----:B------:R-:W-:Y:S01]  /*0730*/  FSETP.GEU.AND P6, PT, R10, 1.175494350822287508e-38, PT ;  /* 0x008000000a00780b */ /* 0x000fe20003fce000 */
[----:B------:R-:W1:Y:S01]  /*0740*/  MUFU.RCP R6, R6 ;  /* 0x0000000600067308 */ /* 0x000e620000001000 */
[----:B------:R-:W-:-:S03]  /*0750*/  @P2 FMUL R9, R9, 0.25 ;  /* 0x3e80000009092820 */ /* 0x000fc60000400000 */
[----:B------:R-:W-:Y:S01]  /*0760*/  @P4 FMUL R8, R8, 0.25 ;  /* 0x3e80000008084820 */ /* 0x000fe20000400000 */
[----:B------:R-:W-:-:S03]  /*0770*/  @!P0 FMUL R9, R9, 16777216 ;  /* 0x4b80000009098820 */ /* 0x000fc60000400000 */
[----:B------:R-:W-:Y:S02]  /*0780*/  @!P3 FMUL R8, R8, 16777216 ;  /* 0x4b8000000808b820 */ /* 0x000fe40000400000 */
[----:B------:R-:W-:Y:S01]  /*0790*/  @P1 FMUL R10, R10, 0.25 ;  /* 0x3e8000000a0a1820 */ /* 0x000fe20000400000 */
[----:B------:R-:W-:-:S03]  /*07a0*/  @!P5 FMUL R7, R7, 16777216 ;  /* 0x4b8000000707d820 */ /* 0x000fc60000400000 */
[----:B------:R-:W-:Y:S01]  /*07b0*/  @!P6 FMUL R10, R10, 16777216 ;  /* 0x4b8000000a0ae820 */ /* 0x000fe20000400000 */
[----:B------:R-:W3:Y:S01]  /*07c0*/  MUFU.RCP R9, R9 ;  /* 0x0000000900097308 */ /* 0x000ee20000001000 */
[----:B-1----:R-:W-:Y:S01]  /*07d0*/  FMUL R11, R6, R7 ;  /* 0x00000007060b7220 */ /* 0x002fe20000400000 */
[C---:B------:R-:W-:Y:S01]  /*07e0*/  FSEL R12, R0.reuse, 1, P2 ;  /* 0x3f800000000c7808 */ /* 0x040fe20001000000 */
[----:B------:R-:W1:Y:S05]  /*07f0*/  LDC.64 R6, c[0x0][0x238] ;  /* 0x00008e00ff067b82 */ /* 0x000e6a0000000a00 */
[----:B------:R-:W4:Y:S01]  /*0800*/  MUFU.RCP R8, R8 ;  /* 0x0000000800087308 */ /* 0x000f220000001000 */
[----:B------:R-:W-:-:S07]  /*0810*/  FSEL R13, R0, 1, P4 ;  /* 0x3f800000000d7808 */ /* 0x000fce0002000000 */
[----:B------:R-:W5:Y:S01]  /*0820*/  MUFU.RCP R10, R10 ;  /* 0x0000000a000a7308 */ /* 0x000f620000001000 */
[----:B------:R-:W-:Y:S01]  /*0830*/  FSEL R15, R0, 1, P1 ;  /* 0x3f800000000f7808 */ /* 0x000fe20000800000 */
[----:B------:R-:W-:Y:S01]  /*0840*/  @!P0 FMUL R12, R12, 16777216 ;  /* 0x4b8000000c0c8820 */ /* 0x000fe20000400000 */
[----:B------:R-:W-:Y:S01]  /*0850*/  @!P3 FMUL R13, R13, 16777216 ;  /* 0x4b8000000d0db820 */ /* 0x000fe20000400000 */
[----:B------:R-:W-:Y:S02]  /*0860*/  FADD R26, R30, -R26 ;  /* 0x8000001a1e1a7221 */ /* 0x000fe40000000000 */
[----:B------:R-:W-:Y:S01]  /*0870*/  @!P6 FMUL R15, R15, 16777216 ;  /* 0x4b8000000f0fe820 */ /* 0x000fe20000400000 */
[----:B---3--:R-:W-:Y:S01]  /*0880*/  FMUL R9, R9, R12 ;  /* 0x0000000c09097220 */ /* 0x008fe20000400000 */
[----:B----4-:R-:W-:Y:S01]  /*0890*/  FMUL R8, R8, R13 ;  /* 0x0000000d08087220 */ /* 0x010fe20000400000 */
[----:B------:R-:W-:Y:S02]  /*08a0*/  FADD R27, R31, -R27 ;  /* 0x8000001b1f1b7221 */ /* 0x000fe40000000000 */
[----:B------:R-:W-:Y:S01]  /*08b0*/  FMUL R9, R9, R26 ;  /* 0x0000001a09097220 */ /* 0x000fe20000400000 */
[----:B------:R-:W-:Y:S01]  /*08c0*/  FMUL R8, R8, R25 ;  /* 0x0000001908087220 */ /* 0x000fe20000400000 */
[----:B-----5:R-:W-:Y:S01]  /*08d0*/  FMUL R0, R10, R15 ;  /* 0x0000000f0a007220 */ /* 0x020fe20000400000 */
[----:B------:R-:W-:-:S03]  /*08e0*/  FMUL R11, R11, R24 ;  /* 0x000000180b0b7220 */ /* 0x000fc60000400000 */
[----:B------:R-:W-:Y:S01]  /*08f0*/  FMUL R0, R0, R27 ;  /* 0x0000001b00007220 */ /* 0x000fe20000400000 */
[C---:B------:R-:W-:Y:S01]  /*0900*/  FSETP.GEU.AND P6, PT, R2.reuse, RZ, PT ;  /* 0x000000ff0200720b */ /* 0x040fe20003fce000 */
[----:B-1----:R-:W-:Y:S01]  /*0910*/  IMAD.WIDE R32, R33, 0x4, R6 ;  /* 0x0000000421207825 */ /* 0x002fe200078e0206 */
[----:B------:R-:W-:Y:S02]  /*0920*/  FSETP.GEU.AND P0, PT, R3, RZ, PT ;  /* 0x000000ff0300720b */ /* 0x000fe40003f0e000 */
[----:B------:R-:W-:Y:S02]  /*0930*/  SEL R7, R2, RZ, P6 ;  /* 0x000000ff02077207 */ /* 0x000fe40003000000 */
[----:B------:R-:W-:Y:S02]  /*0940*/  FSETP.GEU.AND P1, PT, R5, RZ, PT ;  /* 0x000000ff0500720b */ /* 0x000fe40003f2e000 */
[----:B------:R-:W-:Y:S02]  /*0950*/  FSETP.GEU.AND P2, PT, R4, RZ, PT ;  /* 0x000000ff0400720b */ /* 0x000fe40003f4e000 */
[----:B------:R-:W-:-:S02]  /*0960*/  SEL R6, R3, RZ, P0 ;  /* 0x000000ff03067207 */ /* 0x000fc40000000000 */
[----:B------:R-:W-:Y:S02]  /*0970*/  SEL R5, R5, RZ, P1 ;  /* 0x000000ff05057207 */ /* 0x000fe40000800000 */
[----:B------:R-:W-:-:S05]  /*0980*/  SEL R4, R4, RZ, P2 ;  /* 0x000000ff04047207 */ /* 0x000fca0001000000 */
[----:B------:R-:W-:Y:S01]  /*0990*/  STG.E.128 desc[UR4][R32.64], R4 ;  /* 0x0000000420007986 */ /* 0x000fe2000c101d04 */
[----:B--2---:R-:W-:Y:S01]  /*09a0*/  FFMA R9, R18, R9, R22 ;  /* 0x0000000912097223 */ /* 0x004fe20000000016 */
[----:B------:R-:W-:Y:S01]  /*09b0*/  FFMA R8, R17, R8, R21 ;  /* 0x0000000811087223 */ /* 0x000fe20000000015 */
[----:B------:R-:W-:Y:S01]  /*09c0*/  FFMA R11, R16, R11, R20 ;  /* 0x0000000b100b7223 */ /* 0x000fe20000000014 */
[----:B------:R-:W-:Y:S02]  /*09d0*/  FFMA R0, R19, R0, R23 ;  /* 0x0000000013007223 */ /* 0x000fe40000000017 */
[----:B------:R-:W-:Y:S02]  /*09e0*/  FSETP.GEU.AND P3, PT, R9, RZ, PT ;  /* 0x000000ff0900720b */ /* 0x000fe40003f6e000 */
[----:B------:R-:W-:Y:S02]  /*09f0*/  FSETP.GEU.AND P4, PT, R8, RZ, PT ;  /* 0x000000ff0800720b */ /* 0x000fe40003f8e000 */
[----:B------:R-:W-:-:S02]  /*0a00*/  FSETP.GEU.AND P5, PT, R11, RZ, PT ;  /* 0x000000ff0b00720b */ /* 0x000fc40003fae000 */
[----:B------:R-:W-:Y:S02]  /*0a10*/  FSETP.GEU.AND P6, PT, R0, RZ, PT ;  /* 0x000000ff0000720b */ /* 0x000fe40003fce000 */
[----:B------:R-:W-:Y:S02]  /*0a20*/  SEL R10, R9, RZ, P3 ;  /* 0x000000ff090a7207 */ /* 0x000fe40001800000 */
[----:B------:R-:W-:Y:S02]  /*0a30*/  SEL R9, R8, RZ, P4 ;  /* 0x000000ff08097207 */ /* 0x000fe40002000000 */
[----:B------:R-:W-:Y:S02]  /*0a40*/  SEL R8, R11, RZ, P5 ;  /* 0x000000ff0b087207 */ /* 0x000fe40002800000 */
[----:B------:R-:W-:-:S05]  /*0a50*/  SEL R11, R0, RZ, P6 ;  /* 0x000000ff000b7207 */ /* 0x000fca0003000000 */
[----:B------:R-:W-:Y:S01]  /*0a60*/  STG.E.128 desc[UR4][R32.64+0x800], R8 ;  /* 0x0008000820007986 */ /* 0x000fe2000c101d04 */
[----:B------:R-:W-:Y:S05]  /*0a70*/  EXIT ;  /* 0x000000000000794d */ /* 0x000fea0003800000 */
.L_x_0:
[----:B------:R-:W-:-:S00]  /*0a80*/  BRA `(.L_x_0) ;  /* 0xfffffffc00fc7947 */ /* 0x000fc0000383ffff */
[----:B------:R-:W-:-:S00]  /*0a90*/  NOP ;  /* 0x0000000000007918 */ /* 0x000fc00000000000 */
        /* <DEDUP_REMOVED lines=14> */
.L_x_1:


//--------------------- .nv.global.init           --------------------------
	.section	.nv.global.init,"aw",@progbits
.nv.global.init:
	.type		_$_str,@object
	.size		_$_str,(_$_str_$_2 - _$_str)
_$_str:
        /*0000*/ 	.byte	0x5f, 0x5f, 0x43, 0x55, 0x44, 0x41, 0x5f, 0x46, 0x54, 0x5a, 0x00
	.type		_$_str_$_2,@object
	.size		_$_str_$_2,(.L_1 - _$_str_$_2)
_$_str_$_2:
        /*000b*/ 	.byte	0x5f, 0x5f, 0x43, 0x55, 0x44, 0x41, 0x5f, 0x50, 0x52, 0x45, 0x43, 0x5f, 0x53, 0x51, 0x52, 0x54
        /*001b*/ 	.byte	0x00
.L_1:


//--------------------- .nv.constant0.triton_poi_fused__native_batch_norm_legit_no_training_relu_6 --------------------------
	.section	.nv.constant0.triton_poi_fused__native_batch_norm_legit_no_training_relu_6,"a",@progbits
	.sectionflags	@""
	.align	4
.nv.constant0.triton_poi_fused__native_batch_norm_legit_no_training_relu_6:
	.zero		580
